def matmul_kernel(
    a_ptr,
    b_ptr,
    c_ptr,
    M,
    N,
    K,
    stride_am,
    stride_ak,
    stride_bk,
    stride_bn,
    stride_cm,
    stride_cn,
    BLOCK_M: tl.constexpr,
    BLOCK_N: tl.constexpr,
    BLOCK_K: tl.constexpr,
    GROUP_M: tl.constexpr,
):
    pid = tl.program_id(axis=0)
    num_pid_m = tl.cdiv(M, BLOCK_M)
    num_pid_n = tl.cdiv(N, BLOCK_N)
    num_pid_in_group = GROUP_M * num_pid_n
    group_id = pid // num_pid_in_group
    first_pid_m = group_id * GROUP_M
    group_size_m = min(num_pid_m - first_pid_m, GROUP_M)
    pid_m = first_pid_m + ((pid % num_pid_in_group) % group_size_m)
    pid_n = (pid % num_pid_in_group) // group_size_m

    offs_am = (pid_m * BLOCK_M + tl.arange(0, BLOCK_M)) % M
    offs_bn = (pid_n * BLOCK_N + tl.arange(0, BLOCK_N)) % N
    offs_k = tl.arange(0, BLOCK_K)
    a_ptrs = a_ptr + offs_am[:, None] * stride_am + offs_k[None, :] * stride_ak
    b_ptrs = b_ptr + offs_k[:, None] * stride_bk + offs_bn[None, :] * stride_bn

    acc = tl.zeros((BLOCK_M, BLOCK_N), dtype=tl.float32)
    for kk in range(0, tl.cdiv(K, BLOCK_K)):
        a = tl.load(a_ptrs, mask=offs_k[None, :] < K - kk * BLOCK_K, other=0.0)
        b = tl.load(b_ptrs, mask=offs_k[:, None] < K - kk * BLOCK_K, other=0.0)
        acc = tl.dot(a, b, acc)
        a_ptrs += BLOCK_K * stride_ak
        b_ptrs += BLOCK_K * stride_bk

    c = acc.to(c_ptr.dtype.element_ty)
    offs_cm = pid_m * BLOCK_M + tl.arange(0, BLOCK_M)
    offs_cn = pid_n * BLOCK_N + tl.arange(0, BLOCK_N)
    c_ptrs = c_ptr + offs_cm[:, None] * stride_cm + offs_cn[None, :] * stride_cn
    mask = (offs_cm[:, None] < M) & (offs_cn[None, :] < N)
    tl.store(c_ptrs, c, mask=mask)

# config = {"BLOCK_K": 32, "BLOCK_M": 32, "BLOCK_N": 16, "GROUP_M": 8, "arch": "sm_80", "dtype": "fp16", "num_ctas": 1, "num_stages": 2, "num_warps": 8}
# arch = sm_80


// ===== COMPILED SASS (sm_80) =====

	.target	sm_80

	.elftype	@"ET_EXEC"


//--------------------- .note.nv.tkinfo           --------------------------
	.section	.note.nv.tkinfo,"",@"SHT_NOTE"
	.sectionflags	@"SHF_NOTE_NV_TKINFO"
	.tkinfo
        /*0018*/ 	.word	0x00000002
        /*0030*/ 	.string	""
        /*0030*/ 	.string	"ptxas"
        /*0030*/ 	.string	"Cuda compilation tools, release 13.0, V13.0.88"
        /*0030*/ 	.string	"Build cuda_13.0.r13.0/compiler.36424714_0"
        /*0030*/ 	.string	"-v  -suppress-debug-info  -lineinfo  -arch sm_80 "



//--------------------- .note.nv.cuinfo           --------------------------
	.section	.note.nv.cuinfo,"",@"SHT_NOTE"
	.sectionflags	@"SHF_NOTE_NV_CUINFO"
        /*0018*/ 	.short	0x0002
        /*001a*/ 	.short	0x0050
        /*001c*/ 	.short	0x0082
	.zero		2


//--------------------- .nv.info                  --------------------------
	.section	.nv.info,"",@"SHT_CUDA_INFO"
	.align	4


	//----- nvinfo : EIATTR_REGCOUNT
	.align		4
        /*0000*/ 	.byte	0x04, 0x2f
        /*0002*/ 	.short	(.L_1 - .L_0)
	.align		4
.L_0:
        /*0004*/ 	.word	index@(matmul_kernel)
        /*0008*/ 	.word	0x00000030


	//----- nvinfo : EIATTR_FRAME_SIZE
	.align		4
.L_1:
        /*000c*/ 	.byte	0x04, 0x11
        /*000e*/ 	.short	(.L_3 - .L_2)
	.align		4
.L_2:
        /*0010*/ 	.word	index@(matmul_kernel)
        /*0014*/ 	.word	0x00000000


	//----- nvinfo : EIATTR_MIN_STACK_SIZE
	.align		4
.L_3:
        /*0018*/ 	.byte	0x04, 0x12
        /*001a*/ 	.short	(.L_5 - .L_4)
	.align		4
.L_4:
        /*001c*/ 	.word	index@(matmul_kernel)
        /*0020*/ 	.word	0x00000000
.L_5:


//--------------------- .nv.info.matmul_kernel    --------------------------
	.section	.nv.info.matmul_kernel,"",@"SHT_CUDA_INFO"
	.sectionflags	@""
	.align	4


	//----- nvinfo : EIATTR_CUDA_API_VERSION
	.align		4
        /*0000*/ 	.byte	0x04, 0x37
        /*0002*/ 	.short	(.L_7 - .L_6)
.L_6:
        /*0004*/ 	.word	0x00000082


	//----- nvinfo : EIATTR_SW2861232_WAR
	.align		4
.L_7:
        /*0008*/ 	.byte	0x01, 0x35
	.zero		2


	//----- nvinfo : EIATTR_PARAM_CBANK
	.align		4
        /*000c*/ 	.byte	0x04, 0x0a
        /*000e*/ 	.short	(.L_9 - .L_8)
	.align		4
.L_8:
        /*0010*/ 	.word	index@(.nv.constant0.matmul_kernel)
        /*0014*/ 	.short	0x0160
        /*0016*/ 	.short	0x0050


	//----- nvinfo : EIATTR_CBANK_PARAM_SIZE
	.align		4
.L_9:
        /*0018*/ 	.byte	0x03, 0x19
        /*001a*/ 	.short	0x0050


	//----- nvinfo : EIATTR_KPARAM_INFO
	.align		4
        /*001c*/ 	.byte	0x04, 0x17
        /*001e*/ 	.short	(.L_11 - .L_10)
.L_10:
        /*0020*/ 	.word	0x00000000
        /*0024*/ 	.short	0x000d
        /*0026*/ 	.short	0x0048
        /*0028*/ 	.byte	0x00, 0xf4, 0x21, 0x00


	//----- nvinfo : EIATTR_KPARAM_INFO
	.align		4
.L_11:
        /*002c*/ 	.byte	0x04, 0x17
        /*002e*/ 	.short	(.L_13 - .L_12)
.L_12:
        /*0030*/ 	.word	0x00000000
        /*0034*/ 	.short	0x000c
        /*0036*/ 	.short	0x0040
        /*0038*/ 	.byte	0x00, 0xf4, 0x21, 0x00


	//----- nvinfo : EIATTR_KPARAM_INFO
	.align		4
.L_13:
        /*003c*/ 	.byte	0x04, 0x17
        /*003e*/ 	.short	(.L_15 - .L_14)
.L_14:
        /*0040*/ 	.word	0x00000000
        /*0044*/ 	.short	0x000b
        /*0046*/ 	.short	0x0038
        /*0048*/ 	.byte	0x00, 0xf0, 0x11, 0x00


	//----- nvinfo : EIATTR_KPARAM_INFO
	.align		4
.L_15:
        /*004c*/ 	.byte	0x04, 0x17
        /*004e*/ 	.short	(.L_17 - .L_16)
.L_16:
        /*0050*/ 	.word	0x00000000
        /*0054*/ 	.short	0x000a
        /*0056*/ 	.short	0x0034
        /*0058*/ 	.byte	0x00, 0xf0, 0x11, 0x00


	//----- nvinfo : EIATTR_KPARAM_INFO
	.align		4
.L_17:
        /*005c*/ 	.byte	0x04, 0x17
        /*005e*/ 	.short	(.L_19 - .L_18)
.L_18:
        /*0060*/ 	.word	0x00000000
        /*0064*/ 	.short	0x0009
        /*0066*/ 	.short	0x0030
        /*0068*/ 	.byte	0x00, 0xf0, 0x11, 0x00


	//----- nvinfo : EIATTR_KPARAM_INFO
	.align		4
.L_19:
        /*006c*/ 	.byte	0x04, 0x17
        /*006e*/ 	.short	(.L_21 - .L_20)
.L_20:
        /*0070*/ 	.word	0x00000000
        /*0074*/ 	.short	0x0008
        /*0076*/ 	.short	0x002c
        /*0078*/ 	.byte	0x00, 0xf0, 0x11, 0x00


	//----- nvinfo : EIATTR_KPARAM_INFO
	.align		4
.L_21:
        /*007c*/ 	.byte	0x04, 0x17
        /*007e*/ 	.short	(.L_23 - .L_22)
.L_22:
        /*0080*/ 	.word	0x00000000
        /*0084*/ 	.short	0x0007
        /*0086*/ 	.short	0x0028
        /*0088*/ 	.byte	0x00, 0xf0, 0x11, 0x00


	//----- nvinfo : EIATTR_KPARAM_INFO
	.align		4
.L_23:
        /*008c*/ 	.byte	0x04, 0x17
        /*008e*/ 	.short	(.L_25 - .L_24)
.L_24:
        /*0090*/ 	.word	0x00000000
        /*0094*/ 	.short	0x0006
        /*0096*/ 	.short	0x0024
        /*0098*/ 	.byte	0x00, 0xf0, 0x11, 0x00


	//----- nvinfo : EIATTR_KPARAM_INFO
	.align		4
.L_25:
        /*009c*/ 	.byte	0x04, 0x17
        /*009e*/ 	.short	(.L_27 - .L_26)
.L_26:
        /*00a0*/ 	.word	0x00000000
        /*00a4*/ 	.short	0x0005
        /*00a6*/ 	.short	0x0020
        /*00a8*/ 	.byte	0x00, 0xf0, 0x11, 0x00


	//----- nvinfo : EIATTR_KPARAM_INFO
	.align		4
.L_27:
        /*00ac*/ 	.byte	0x04, 0x17
        /*00ae*/ 	.short	(.L_29 - .L_28)
.L_28:
        /*00b0*/ 	.word	0x00000000
        /*00b4*/ 	.short	0x0004
        /*00b6*/ 	.short	0x001c
        /*00b8*/ 	.byte	0x00, 0xf0, 0x11, 0x00


	//----- nvinfo : EIATTR_KPARAM_INFO
	.align		4
.L_29:
        /*00bc*/ 	.byte	0x04, 0x17
        /*00be*/ 	.short	(.L_31 - .L_30)
.L_30:
        /*00c0*/ 	.word	0x00000000
        /*00c4*/ 	.short	0x0003
        /*00c6*/ 	.short	0x0018
        /*00c8*/ 	.byte	0x00, 0xf0, 0x11, 0x00


	//----- nvinfo : EIATTR_KPARAM_INFO
	.align		4
.L_31:
        /*00cc*/ 	.byte	0x04, 0x17
        /*00ce*/ 	.short	(.L_33 - .L_32)
.L_32:
        /*00d0*/ 	.word	0x00000000
        /*00d4*/ 	.short	0x0002
        /*00d6*/ 	.short	0x0010
        /*00d8*/ 	.byte	0x00, 0xf4, 0x21, 0x00


	//----- nvinfo : EIATTR_KPARAM_INFO
	.align		4
.L_33:
        /*00dc*/ 	.byte	0x04, 0x17
        /*00de*/ 	.short	(.L_35 - .L_34)
.L_34:
        /*00e0*/ 	.word	0x00000000
        /*00e4*/ 	.short	0x0001
        /*00e6*/ 	.short	0x0008
        /*00e8*/ 	.byte	0x00, 0xf4, 0x21, 0x00


	//----- nvinfo : EIATTR_KPARAM_INFO
	.align		4
.L_35:
        /*00ec*/ 	.byte	0x04, 0x17
        /*00ee*/ 	.short	(.L_37 - .L_36)
.L_36:
        /*00f0*/ 	.word	0x00000000
        /*00f4*/ 	.short	0x0000
        /*00f6*/ 	.short	0x0000
        /*00f8*/ 	.byte	0x00, 0xf4, 0x21, 0x00


	//----- nvinfo : EIATTR_MAXREG_COUNT
	.align		4
.L_37:
        /*00fc*/ 	.byte	0x03, 0x1b
        /*00fe*/ 	.short	0x00ff


	//----- nvinfo : EIATTR_NUM_BARRIERS
	.align		4
        /*0100*/ 	.byte	0x02, 0x4c
        /*0102*/ 	.byte	0x01
	.zero		1


	//----- nvinfo : EIATTR_MERCURY_ISA_VERSION
	.align		4
        /*0104*/ 	.byte	0x03, 0x5f
        /*0106*/ 	.short	0x0000


	//----- nvinfo : EIATTR_EXIT_INSTR_OFFSETS
	.align		4
        /*0108*/ 	.byte	0x04, 0x1c
        /*010a*/ 	.short	(.L_39 - .L_38)


	//   ....[0]....
.L_38:
        /*010c*/ 	.word	0x00001080


	//   ....[1]....
        /*0110*/ 	.word	0x000010e0


	//----- nvinfo : EIATTR_REQNTID
	.align		4
.L_39:
        /*0114*/ 	.byte	0x04, 0x10
        /*0116*/ 	.short	(.L_41 - .L_40)
.L_40:
        /*0118*/ 	.word	0x00000100
        /*011c*/ 	.word	0x00000001
        /*0120*/ 	.word	0x00000001
.L_41:


//--------------------- .nv.callgraph             --------------------------
	.section	.nv.callgraph,"",@"SHT_CUDA_CALLGRAPH"
	.align	4
	.sectionentsize	8
	.align		4
        /*0000*/ 	.word	0x00000000
	.align		4
        /*0004*/ 	.word	0xffffffff
	.align		4
        /*0008*/ 	.word	0x00000000
	.align		4
        /*000c*/ 	.word	0xfffffffe
	.align		4
        /*0010*/ 	.word	0x00000000
	.align		4
        /*0014*/ 	.word	0xfffffffd
	.align		4
        /*0018*/ 	.word	0x00000000
	.align		4
        /*001c*/ 	.word	0xfffffffc


//--------------------- .nv.rel.action            --------------------------
	.section	.nv.rel.action,"",@"SHT_CUDA_RELOCINFO"
	.align	8
	.sectionentsize	8
        /*0000*/ 	.byte	0x73, 0x00, 0x00, 0x00, 0x00, 0x00, 0x00, 0x00, 0x00, 0x00, 0x00, 0x11, 0x25, 0x00, 0x05, 0x36


//--------------------- .nv.constant0.matmul_kernel --------------------------
	.section	.nv.constant0.matmul_kernel,"a",@progbits
	.sectionflags	@""
	.align	4
.nv.constant0.matmul_kernel:
	.zero		432


//--------------------- .text.matmul_kernel       --------------------------
	.section	.text.matmul_kernel,"ax",@progbits
	.sectioninfo	@"SHI_REGISTERS=48"
	.align	128
        .global         matmul_kernel
        .type           matmul_kernel,@function
        .size           matmul_kernel,(.L_x_3 - matmul_kernel)
        .other          matmul_kernel,@"STO_CUDA_ENTRY STV_DEFAULT"
matmul_kernel:
.text.matmul_kernel:
[----:B------:R-:W-:Y:S02]  /*0000*/  IMAD.MOV.U32 R1, RZ, RZ, c[0x0][0x28] ;  /* 0x00000a00ff017624 */ /* 0x000fe400078e00ff */
[----:B------:R-:W-:Y:S01]  /*0010*/  IMAD.MOV.U32 R0, RZ, RZ, c[0x0][0x17c] ;  /* 0x00005f00ff007624 */ /* 0x000fe200078e00ff */
[----:B------:R-:W0:Y:S01]  /*0020*/  S2R R5, SR_CTAID.X ;  /* 0x0000000000057919 */ /* 0x000e220000002500 */
[----:B------:R-:W-:-:S03]  /*0030*/  ULDC.64 UR6, c[0x0][0x118] ;  /* 0x0000460000067ab9 */ /* 0x000fc60000000a00 */
[----:B------:R-:W-:-:S04]  /*0040*/  IADD3 R0, R0, 0xf, RZ ;  /* 0x0000000f00007810 */ /* 0x000fc80007ffe0ff */
[----:B------:R-:W-:-:S04]  /*0050*/  SHF.R.S32.HI R3, RZ, 0x1f, R0 ;  /* 0x0000001fff037819 */ /* 0x000fc80000011400 */
[----:B------:R-:W-:-:S04]  /*0060*/  LEA.HI R3, R3, R0, RZ, 0x4 ;  /* 0x0000000003037211 */ /* 0x000fc800078f20ff */
[----:B------:R-:W-:-:S05]  /*0070*/  SHF.R.S32.HI R3, RZ, 0x4, R3 ;  /* 0x00000004ff037819 */ /* 0x000fca0000011403 */
[----:B------:R-:W-:Y:S01]  /*0080*/  IMAD.SHL.U32 R4, R3, 0x8, RZ ;  /* 0x0000000803047824 */ /* 0x000fe200078e00ff */
[----:B0-----:R-:W-:-:S04]  /*0090*/  IABS R8, R5 ;  /* 0x0000000500087213 */ /* 0x001fc80000000000 */
[-C--:B------:R-:W-:Y:S02]  /*00a0*/  IABS R7, R4.reuse ;  /* 0x0000000400077213 */ /* 0x080fe40000000000 */
[----:B------:R-:W-:Y:S02]  /*00b0*/  IABS R10, R4 ;  /* 0x00000004000a7213 */ /* 0x000fe40000000000 */
[----:B------:R-:W0:Y:S08]  /*00c0*/  I2F.RP R0, R7 ;  /* 0x0000000700007306 */ /* 0x000e300000209400 */
[----:B0-----:R-:W0:Y:S02]  /*00d0*/  MUFU.RCP R0, R0 ;  /* 0x0000000000007308 */ /* 0x001e240000001000 */
[----:B0-----:R-:W-:Y:S01]  /*00e0*/  IADD3 R2, R0, 0xffffffe, RZ ;  /* 0x0ffffffe00027810 */ /* 0x001fe20007ffe0ff */
[----:B------:R-:W-:-:S05]  /*00f0*/  IMAD.MOV R0, RZ, RZ, -R10 ;  /* 0x000000ffff007224 */ /* 0x000fca00078e0a0a */
[----:B------:R0:W1:Y:S02]  /*0100*/  F2I.FTZ.U32.TRUNC.NTZ R3, R2 ;  /* 0x0000000200037305 */ /* 0x000064000021f000 */
[----:B0-----:R-:W-:Y:S02]  /*0110*/  IMAD.MOV.U32 R2, RZ, RZ, RZ ;  /* 0x000000ffff027224 */ /* 0x001fe400078e00ff */
[----:B-1----:R-:W-:-:S04]  /*0120*/  IMAD.MOV R6, RZ, RZ, -R3 ;  /* 0x000000ffff067224 */ /* 0x002fc800078e0a03 */
[----:B------:R-:W-:Y:S02]  /*0130*/  IMAD R9, R6, R7, RZ ;  /* 0x0000000706097224 */ /* 0x000fe400078e02ff */
[----:B------:R-:W-:Y:S02]  /*0140*/  IMAD.MOV.U32 R6, RZ, RZ, R8 ;  /* 0x000000ffff067224 */ /* 0x000fe400078e0008 */
[----:B------:R-:W-:-:S06]  /*0150*/  IMAD.HI.U32 R3, R3, R9, R2 ;  /* 0x0000000903037227 */ /* 0x000fcc00078e0002 */
[----:B------:R-:W-:-:S04]  /*0160*/  IMAD.HI.U32 R3, R3, R6, RZ ;  /* 0x0000000603037227 */ /* 0x000fc800078e00ff */
[----:B------:R-:W-:-:S05]  /*0170*/  IMAD R0, R3, R0, R6 ;  /* 0x0000000003007224 */ /* 0x000fca00078e0206 */
[----:B------:R-:W-:-:S13]  /*0180*/  ISETP.GT.U32.AND P1, PT, R7, R0, PT ;  /* 0x000000000700720c */ /* 0x000fda0003f24070 */
[----:B------:R-:W-:Y:S01]  /*0190*/  @!P1 IMAD.IADD R0, R0, 0x1, -R7 ;  /* 0x0000000100009824 */ /* 0x000fe200078e0a07 */
[----:B------:R-:W-:Y:S02]  /*01a0*/  @!P1 IADD3 R3, R3, 0x1, RZ ;  /* 0x0000000103039810 */ /* 0x000fe40007ffe0ff */
[----:B------:R-:W-:Y:S02]  /*01b0*/  ISETP.NE.AND P1, PT, R4, RZ, PT ;  /* 0x000000ff0400720c */ /* 0x000fe40003f25270 */
[----:B------:R-:W-:Y:S02]  /*01c0*/  ISETP.GE.U32.AND P0, PT, R0, R7, PT ;  /* 0x000000070000720c */ /* 0x000fe40003f06070 */
[----:B------:R-:W-:-:S04]  /*01d0*/  LOP3.LUT R0, R5, R4, RZ, 0x3c, !PT ;  /* 0x0000000405007212 */ /* 0x000fc800078e3cff */
[----:B------:R-:W-:Y:S01]  /*01e0*/  ISETP.GE.AND P2, PT, R0, RZ, PT ;  /* 0x000000ff0000720c */ /* 0x000fe20003f46270 */
[----:B------:R-:W-:-:S05]  /*01f0*/  IMAD.MOV.U32 R0, RZ, RZ, 0x1f ;  /* 0x0000001fff007424 */ /* 0x000fca00078e00ff */
[----:B------:R-:W-:Y:S02]  /*0200*/  IADD3 R0, R0, c[0x0][0x178], RZ ;  /* 0x00005e0000007a10 */ /* 0x000fe40007ffe0ff */
[----:B------:R-:W-:-:S05]  /*0210*/  @P0 IADD3 R3, R3, 0x1, RZ ;  /* 0x0000000103030810 */ /* 0x000fca0007ffe0ff */
[----:B------:R-:W-:Y:S01]  /*0220*/  IMAD.MOV.U32 R2, RZ, RZ, R3 ;  /* 0x000000ffff027224 */ /* 0x000fe200078e0003 */
[----:B------:R-:W-:-:S03]  /*0230*/  SHF.R.S32.HI R3, RZ, 0x1f, R0 ;  /* 0x0000001fff037819 */ /* 0x000fc60000011400 */
[----:B------:R-:W-:Y:S01]  /*0240*/  @!P2 IMAD.MOV R2, RZ, RZ, -R2 ;  /* 0x000000ffff02a224 */ /* 0x000fe200078e0a02 */
[----:B------:R-:W-:Y:S02]  /*0250*/  @!P1 LOP3.LUT R2, RZ, R4, RZ, 0x33, !PT ;  /* 0x00000004ff029212 */ /* 0x000fe400078e33ff */
[----:B------:R-:W-:-:S03]  /*0260*/  LEA.HI R3, R3, R0, RZ, 0x5 ;  /* 0x0000000003037211 */ /* 0x000fc600078f28ff */
[----:B------:R-:W-:Y:S02]  /*0270*/  IMAD.SHL.U32 R8, R2, 0x8, RZ ;  /* 0x0000000802087824 */ /* 0x000fe400078e00ff */
[----:B------:R-:W-:-:S03]  /*0280*/  IMAD.MOV R2, RZ, RZ, -R2 ;  /* 0x000000ffff027224 */ /* 0x000fc600078e0a02 */
[----:B------:R-:W-:Y:S01]  /*0290*/  LEA.HI.SX32 R3, R3, -R8, 0x1b ;  /* 0x8000000803037211 */ /* 0x000fe200078fdaff */
[----:B------:R-:W-:-:S03]  /*02a0*/  IMAD R11, R4, R2, R5 ;  /* 0x00000002040b7224 */ /* 0x000fc600078e0205 */
[----:B------:R-:W-:Y:S02]  /*02b0*/  IMNMX R10, R3, 0x8, PT ;  /* 0x00000008030a7817 */ /* 0x000fe40003800200 */
[----:B------:R-:W-:Y:S02]  /*02c0*/  IABS R9, R11 ;  /* 0x0000000b00097213 */ /* 0x000fe40000000000 */
[-C--:B------:R-:W-:Y:S02]  /*02d0*/  IABS R7, R10.reuse ;  /* 0x0000000a00077213 */ /* 0x080fe40000000000 */
[----:B------:R-:W-:Y:S02]  /*02e0*/  IABS R4, R10 ;  /* 0x0000000a00047213 */ /* 0x000fe40000000000 */
[----:B------:R-:W0:Y:S08]  /*02f0*/  I2F.RP R0, R7 ;  /* 0x0000000700007306 */ /* 0x000e300000209400 */
[----:B0-----:R-:W0:Y:S02]  /*0300*/  MUFU.RCP R0, R0 ;  /* 0x0000000000007308 */ /* 0x001e240000001000 */
[----:B0-----:R-:W-:-:S06]  /*0310*/  IADD3 R3, R0, 0xffffffe, RZ ;  /* 0x0ffffffe00037810 */ /* 0x001fcc0007ffe0ff */
[----:B------:R-:W0:Y:S02]  /*0320*/  F2I.FTZ.U32.TRUNC.NTZ R3, R3 ;  /* 0x0000000300037305 */ /* 0x000e24000021f000 */
[----:B0-----:R-:W-:-:S04]  /*0330*/  IMAD.MOV R6, RZ, RZ, -R3 ;  /* 0x000000ffff067224 */ /* 0x001fc800078e0a03 */
[----:B------:R-:W-:-:S04]  /*0340*/  IMAD.MOV.U32 R2, RZ, RZ, R6 ;  /* 0x000000ffff027224 */ /* 0x000fc800078e0006 */
[----:B------:R-:W-:Y:S02]  /*0350*/  IMAD R5, R2, R7, RZ ;  /* 0x0000000702057224 */ /* 0x000fe400078e02ff */
[----:B------:R-:W-:-:S04]  /*0360*/  IMAD.MOV.U32 R2, RZ, RZ, RZ ;  /* 0x000000ffff027224 */ /* 0x000fc800078e00ff */
[----:B------:R-:W-:-:S04]  /*0370*/  IMAD.HI.U32 R2, R3, R5, R2 ;  /* 0x0000000503027227 */ /* 0x000fc800078e0002 */
[----:B------:R-:W-:Y:S02]  /*0380*/  IMAD.MOV R3, RZ, RZ, -R4 ;  /* 0x000000ffff037224 */ /* 0x000fe400078e0a04 */
        /* <DEDUP_REMOVED lines=8> */
[----:B------:R-:W-:Y:S02]  /*0410*/  ISETP.GE.AND P2, PT, R2, RZ, PT ;  /* 0x000000ff0200720c */ /* 0x000fe40003f46270 */
[----:B------:R-:W0:Y:S05]  /*0420*/  S2R R2, SR_TID.X ;  /* 0x0000000000027919 */ /* 0x000e2a0000002100 */
[----:B------:R-:W-:-:S05]  /*0430*/  @P0 IADD3 R0, R0, 0x1, RZ ;  /* 0x0000000100000810 */ /* 0x000fca0007ffe0ff */
[----:B------:R-:W-:Y:S02]  /*0440*/  IMAD.MOV.U32 R6, RZ, RZ, R0 ;  /* 0x000000ffff067224 */ /* 0x000fe400078e0000 */
[----:B------:R-:W-:Y:S02]  /*0450*/  IMAD.MOV.U32 R0, RZ, RZ, c[0x0][0x180] ;  /* 0x00006000ff007624 */ /* 0x000fe400078e00ff */
[----:B------:R-:W-:Y:S01]  /*0460*/  @!P2 IMAD.MOV R6, RZ, RZ, -R6 ;  /* 0x000000ffff06a224 */ /* 0x000fe200078e0a06 */
[----:B------:R-:W-:Y:S02]  /*0470*/  @!P1 LOP3.LUT R6, RZ, R10, RZ, 0x33, !PT ;  /* 0x0000000aff069212 */ /* 0x000fe400078e33ff */
[----:B------:R-:W-:-:S03]  /*0480*/  IADD3 R0, R0, 0x1f, RZ ;  /* 0x0000001f00007810 */ /* 0x000fc60007ffe0ff */
[----:B------:R-:W-:Y:S01]  /*0490*/  IMAD.MOV R3, RZ, RZ, -R6 ;  /* 0x000000ffff037224 */ /* 0x000fe200078e0a06 */
[----:B------:R-:W-:Y:S01]  /*04a0*/  ISETP.GT.AND P0, PT, R0, 0x1f, PT ;  /* 0x0000001f0000780c */ /* 0x000fe20003f04270 */
[----:B------:R-:W-:Y:S02]  /*04b0*/  IMAD.SHL.U32 R9, R6, 0x10, RZ ;  /* 0x0000001006097824 */ /* 0x000fe400078e00ff */
[----:B------:R-:W-:Y:S01]  /*04c0*/  IMAD R3, R10, R3, R11 ;  /* 0x000000030a037224 */ /* 0x000fe200078e020b */
[----:B0-----:R-:W-:-:S03]  /*04d0*/  SHF.R.U32.HI R4, RZ, 0x5, R2 ;  /* 0x00000005ff047819 */ /* 0x001fc60000011602 */
[----:B------:R-:W-:Y:S01]  /*04e0*/  IMAD.IADD R8, R8, 0x1, R3 ;  /* 0x0000000108087824 */ /* 0x000fe200078e0203 */
[----:B------:R-:W-:Y:S02]  /*04f0*/  LOP3.LUT R3, R2, 0x1f, RZ, 0xc0, !PT ;  /* 0x0000001f02037812 */ /* 0x000fe400078ec0ff */
[----:B------:R-:W-:-:S03]  /*0500*/  SGXT.U32 R4, R4, 0x3 ;  /* 0x000000030404781a */ /* 0x000fc60000000000 */
[----:B------:R-:W-:Y:S01]  /*0510*/  @!P0 IMAD.SHL.U32 R5, R2, 0x20, RZ ;  /* 0x0000002002058824 */ /* 0x000fe200078e00ff */
[----:B------:R-:W-:Y:S01]  /*0520*/  @!P0 SHF.R.U32.HI R6, RZ, 0x1, R2 ;  /* 0x00000001ff068819 */ /* 0x000fe20000011602 */
[----:B------:R-:W-:Y:S01]  /*0530*/  @!P0 IMAD.MOV.U32 R12, RZ, RZ, RZ ;  /* 0x000000ffff0c8224 */ /* 0x000fe200078e00ff */
[C---:B------:R-:W-:Y:S01]  /*0540*/  LOP3.LUT R7, R9.reuse, R4, RZ, 0xfc, !PT ;  /* 0x0000000409077212 */ /* 0x040fe200078efcff */
[----:B------:R-:W-:Y:S01]  /*0550*/  @!P0 IMAD.MOV.U32 R14, RZ, RZ, RZ ;  /* 0x000000ffff0e8224 */ /* 0x000fe200078e00ff */
[----:B------:R-:W-:Y:S01]  /*0560*/  LOP3.LUT R20, R9, 0x8, R4, 0xfe, !PT ;  /* 0x0000000809147812 */ /* 0x000fe200078efe04 */
[----:B------:R-:W-:Y:S01]  /*0570*/  IMAD R21, R8, 0x20, R3 ;  /* 0x0000002008157824 */ /* 0x000fe200078e0203 */
[----:B------:R-:W-:Y:S05]  /*0580*/  @!P0 BRA `(.L_x_0) ;  /* 0x0000094000008947 */ /* 0x000fea0003800000 */
[----:B------:R-:W-:Y:S01]  /*0590*/  IABS R9, c[0x0][0x17c] ;  /* 0x00005f0000097a13 */ /* 0x000fe20000000000 */
[----:B------:R-:W-:Y:S01]  /*05a0*/  IMAD R41, R3, c[0x0][0x18c], RZ ;  /* 0x0000630003297a24 */ /* 0x000fe200078e02ff */
[----:B------:R-:W-:Y:S01]  /*05b0*/  IABS R8, c[0x0][0x178] ;  /* 0x00005e0000087a13 */ /* 0x000fe20000000000 */
[----:B------:R-:W-:Y:S01]  /*05c0*/  IMAD.MOV.U32 R32, RZ, RZ, c[0x0][0x18c] ;  /* 0x00006300ff207624 */ /* 0x000fe200078e00ff */
[----:B------:R-:W0:Y:S01]  /*05d0*/  I2F.RP R5, R9 ;  /* 0x0000000900057306 */ /* 0x000e220000209400 */
[----:B------:R-:W-:Y:S01]  /*05e0*/  IABS R16, R20 ;  /* 0x0000001400107213 */ /* 0x000fe20000000000 */
[----:B------:R-:W-:Y:S01]  /*05f0*/  IMAD.MOV.U32 R35, RZ, RZ, c[0x0][0x188] ;  /* 0x00006200ff237624 */ /* 0x000fe200078e00ff */
[C---:B------:R-:W-:Y:S01]  /*0600*/  LOP3.LUT R27, R4.reuse, 0x8, RZ, 0xfc, !PT ;  /* 0x00000008041b7812 */ /* 0x040fe200078efcff */
[C---:B------:R-:W-:Y:S01]  /*0610*/  IMAD R31, R4.reuse, c[0x0][0x188], RZ ;  /* 0x00006200041f7a24 */ /* 0x040fe200078e02ff */
[----:B------:R-:W-:Y:S01]  /*0620*/  LOP3.LUT R28, R4, 0x10, RZ, 0xfc, !PT ;  /* 0x00000010041c7812 */ /* 0x000fe200078efcff */
[----:B------:R-:W-:Y:S01]  /*0630*/  IMAD.SHL.U32 R32, R32, 0x20, RZ ;  /* 0x0000002020207824 */ /* 0x000fe200078e00ff */
[----:B------:R-:W-:Y:S01]  /*0640*/  LEA.HI R29, R2, 0x18, RZ, 0x1b ;  /* 0x00000018021d7811 */ /* 0x000fe200078fd8ff */
[----:B------:R-:W1:Y:S01]  /*0650*/  I2F.RP R6, R8 ;  /* 0x0000000800067306 */ /* 0x000e620000209400 */
[----:B------:R-:W-:Y:S01]  /*0660*/  IMAD.SHL.U32 R35, R35, 0x20, RZ ;  /* 0x0000002023237824 */ /* 0x000fe200078e00ff */
[----:B------:R-:W-:Y:S01]  /*0670*/  ULDC UR4, c[0x0][0x180] ;  /* 0x0000600000047ab9 */ /* 0x000fe20000000800 */
[----:B------:R-:W-:-:S02]  /*0680*/  IMAD R39, R28, c[0x0][0x188], RZ ;  /* 0x000062001c277a24 */ /* 0x000fc400078e02ff */
[----:B------:R-:W-:Y:S02]  /*0690*/  IMAD R37, R29, c[0x0][0x188], RZ ;  /* 0x000062001d257a24 */ /* 0x000fe400078e02ff */
[----:B------:R-:W-:Y:S01]  /*06a0*/  IMAD R33, R27, c[0x0][0x188], RZ ;  /* 0x000062001b217a24 */ /* 0x000fe200078e02ff */
[----:B0-----:R-:W0:Y:S08]  /*06b0*/  MUFU.RCP R5, R5 ;  /* 0x0000000500057308 */ /* 0x001e300000001000 */
[----:B-1----:R-:W1:Y:S01]  /*06c0*/  MUFU.RCP R6, R6 ;  /* 0x0000000600067308 */ /* 0x002e620000001000 */
[----:B0-----:R-:W-:-:S02]  /*06d0*/  IADD3 R12, R5, 0xffffffe, RZ ;  /* 0x0ffffffe050c7810 */ /* 0x001fc40007ffe0ff */
[----:B------:R-:W-:-:S05]  /*06e0*/  IABS R5, R7 ;  /* 0x0000000700057213 */ /* 0x000fca0000000000 */
[----:B------:R0:W2:Y:S01]  /*06f0*/  F2I.FTZ.U32.TRUNC.NTZ R13, R12 ;  /* 0x0000000c000d7305 */ /* 0x0000a2000021f000 */
[----:B-1----:R-:W-:Y:S02]  /*0700*/  IADD3 R10, R6, 0xffffffe, RZ ;  /* 0x0ffffffe060a7810 */ /* 0x002fe40007ffe0ff */
[----:B------:R-:W-:-:S05]  /*0710*/  IABS R6, R21 ;  /* 0x0000001500067213 */ /* 0x000fca0000000000 */
[----:B------:R1:W3:Y:S01]  /*0720*/  F2I.FTZ.U32.TRUNC.NTZ R11, R10 ;  /* 0x0000000a000b7305 */ /* 0x0002e2000021f000 */
[----:B0-----:R-:W-:Y:S02]  /*0730*/  IMAD.MOV.U32 R12, RZ, RZ, RZ ;  /* 0x000000ffff0c7224 */ /* 0x001fe400078e00ff */
[----:B--2---:R-:W-:Y:S02]  /*0740*/  IMAD.MOV R14, RZ, RZ, -R13 ;  /* 0x000000ffff0e7224 */ /* 0x004fe400078e0a0d */
[----:B-1----:R-:W-:Y:S02]  /*0750*/  IMAD.MOV.U32 R10, RZ, RZ, RZ ;  /* 0x000000ffff0a7224 */ /* 0x002fe400078e00ff */
[----:B------:R-:W-:Y:S02]  /*0760*/  IMAD R15, R14, R9, RZ ;  /* 0x000000090e0f7224 */ /* 0x000fe400078e02ff */
[----:B---3--:R-:W-:Y:S02]  /*0770*/  IMAD.MOV R17, RZ, RZ, -R11 ;  /* 0x000000ffff117224 */ /* 0x008fe400078e0a0b */
[----:B------:R-:W-:-:S04]  /*0780*/  IMAD.HI.U32 R12, R13, R15, R12 ;  /* 0x0000000f0d0c7227 */ /* 0x000fc800078e000c */
[----:B------:R-:W-:Y:S02]  /*0790*/  IMAD R17, R17, R8, RZ ;  /* 0x0000000811117224 */ /* 0x000fe400078e02ff */
[----:B------:R-:W-:Y:S02]  /*07a0*/  IMAD.MOV.U32 R13, RZ, RZ, R16 ;  /* 0x000000ffff0d7224 */ /* 0x000fe400078e0010 */
[----:B------:R-:W-:-:S04]  /*07b0*/  IMAD.HI.U32 R10, R11, R17, R10 ;  /* 0x000000110b0a7227 */ /* 0x000fc800078e000a */
[----:B------:R-:W-:Y:S02]  /*07c0*/  IMAD.MOV.U32 R11, RZ, RZ, R6 ;  /* 0x000000ffff0b7224 */ /* 0x000fe400078e0006 */
[----:B------:R-:W-:Y:S02]  /*07d0*/  IMAD.MOV.U32 R15, RZ, RZ, R5 ;  /* 0x000000ffff0f7224 */ /* 0x000fe400078e0005 */
[----:B------:R-:W-:-:S04]  /*07e0*/  IMAD.HI.U32 R5, R12, R13, RZ ;  /* 0x0000000d0c057227 */ /* 0x000fc800078e00ff */
[----:B------:R-:W-:-:S04]  /*07f0*/  IMAD.HI.U32 R6, R10, R11, RZ ;  /* 0x0000000b0a067227 */ /* 0x000fc800078e00ff */
[----:B------:R-:W-:Y:S01]  /*0800*/  IMAD.MOV R14, RZ, RZ, -R5 ;  /* 0x000000ffff0e7224 */ /* 0x000fe200078e0a05 */
[----:B------:R-:W-:Y:S01]  /*0810*/  SHF.R.S32.HI R5, RZ, 0x1f, R0 ;  /* 0x0000001fff057819 */ /* 0x000fe20000011400 */
[----:B------:R-:W-:Y:S02]  /*0820*/  IMAD.MOV R6, RZ, RZ, -R6 ;  /* 0x000000ffff067224 */ /* 0x000fe400078e0a06 */
[----:B------:R-:W-:Y:S01]  /*0830*/  IMAD R10, R9, R14, R13 ;  /* 0x0000000e090a7224 */ /* 0x000fe200078e020d */
[----:B------:R-:W-:Y:S01]  /*0840*/  LEA.HI R0, R5, R0, RZ, 0x5 ;  /* 0x0000000005007211 */ /* 0x000fe200078f28ff */
[----:B------:R-:W-:Y:S01]  /*0850*/  IMAD R11, R8, R6, R11 ;  /* 0x00000006080b7224 */ /* 0x000fe200078e020b */
[----:B------:R-:W-:Y:S01]  /*0860*/  SHF.R.U32.HI R6, RZ, 0x1, R2 ;  /* 0x00000001ff067819 */ /* 0x000fe20000011602 */
[----:B------:R-:W-:Y:S01]  /*0870*/  IMAD.HI.U32 R12, R12, R15, RZ ;  /* 0x0000000f0c0c7227 */ /* 0x000fe200078e00ff */
[----:B------:R-:W-:Y:S02]  /*0880*/  ISETP.GT.U32.AND P1, PT, R9, R10, PT ;  /* 0x0000000a0900720c */ /* 0x000fe40003f24070 */
[----:B------:R-:W-:Y:S01]  /*0890*/  ISETP.GT.U32.AND P0, PT, R8, R11, PT ;  /* 0x0000000b0800720c */ /* 0x000fe20003f04070 */
[----:B------:R-:W-:Y:S01]  /*08a0*/  IMAD.MOV R12, RZ, RZ, -R12 ;  /* 0x000000ffff0c7224 */ /* 0x000fe200078e0a0c */
[----:B------:R-:W-:Y:S01]  /*08b0*/  SHF.R.S32.HI R0, RZ, 0x5, R0 ;  /* 0x00000005ff007819 */ /* 0x000fe20000011400 */
[----:B------:R-:W-:-:S02]  /*08c0*/  IMAD.SHL.U32 R5, R2, 0x40, RZ ;  /* 0x0000004002057824 */ /* 0x000fc400078e00ff */
[----:B------:R-:W-:Y:S02]  /*08d0*/  IMAD R12, R9, R12, R15 ;  /* 0x0000000c090c7224 */ /* 0x000fe400078e020f */
[C---:B------:R-:W-:Y:S01]  /*08e0*/  IMAD.SHL.U32 R13, R2.reuse, 0x2, RZ ;  /* 0x00000002020d7824 */ /* 0x040fe200078e00ff */
[----:B------:R-:W-:Y:S01]  /*08f0*/  LOP3.LUT R5, R5, 0x1c0, RZ, 0xc0, !PT ;  /* 0x000001c005057812 */ /* 0x000fe200078ec0ff */
[----:B------:R-:W-:Y:S01]  /*0900*/  IMAD.SHL.U32 R15, R2, 0x10, RZ ;  /* 0x00000010020f7824 */ /* 0x000fe200078e00ff */
[----:B------:R-:W-:Y:S01]  /*0910*/  ISETP.GT.U32.AND P2, PT, R9, R12, PT ;  /* 0x0000000c0900720c */ /* 0x000fe20003f44070 */
[----:B------:R-:W-:Y:S01]  /*0920*/  @!P1 IMAD.IADD R10, R10, 0x1, -R9 ;  /* 0x000000010a0a9824 */ /* 0x000fe200078e0a09 */
[----:B------:R-:W-:Y:S01]  /*0930*/  ISETP.GE.AND P1, PT, R7, RZ, PT ;  /* 0x000000ff0700720c */ /* 0x000fe20003f26270 */
[----:B------:R-:W-:Y:S01]  /*0940*/  @!P0 IMAD.IADD R11, R11, 0x1, -R8 ;  /* 0x000000010b0b8824 */ /* 0x000fe200078e0a08 */
[----:B------:R-:W-:Y:S01]  /*0950*/  LOP3.LUT R22, R15, 0x200, RZ, 0xc0, !PT ;  /* 0x000002000f167812 */ /* 0x000fe200078ec0ff */
[----:B------:R-:W-:Y:S01]  /*0960*/  IMAD.SHL.U32 R14, R2, 0x8, RZ ;  /* 0x00000008020e7824 */ /* 0x000fe200078e00ff */
[----:B------:R-:W-:-:S02]  /*0970*/  ISETP.GT.U32.AND P3, PT, R9, R10, PT ;  /* 0x0000000a0900720c */ /* 0x000fc40003f64070 */
[----:B------:R-:W-:Y:S02]  /*0980*/  ISETP.GT.U32.AND P0, PT, R8, R11, PT ;  /* 0x0000000b0800720c */ /* 0x000fe40003f04070 */
[----:B------:R-:W-:Y:S02]  /*0990*/  LOP3.LUT R16, R14, 0x30, R13, 0x48, !PT ;  /* 0x000000300e107812 */ /* 0x000fe400078e480d */
[----:B------:R-:W-:Y:S01]  /*09a0*/  LOP3.LUT R15, R13, 0x10, RZ, 0xc0, !PT ;  /* 0x000000100d0f7812 */ /* 0x000fe200078ec0ff */
[--C-:B------:R-:W-:Y:S01]  /*09b0*/  @!P2 IMAD.IADD R12, R12, 0x1, -R9.reuse ;  /* 0x000000010c0ca824 */ /* 0x100fe200078e0a09 */
[----:B------:R-:W-:Y:S02]  /*09c0*/  ISETP.GE.AND P2, PT, R20, RZ, PT ;  /* 0x000000ff1400720c */ /* 0x000fe40003f46270 */
[----:B------:R-:W-:Y:S02]  /*09d0*/  LOP3.LUT R14, R5, 0x30, R14, 0xf8, !PT ;  /* 0x00000030050e7812 */ /* 0x000fe400078ef80e */
[----:B------:R-:W-:Y:S01]  /*09e0*/  ISETP.GT.U32.AND P4, PT, R9, R12, PT ;  /* 0x0000000c0900720c */ /* 0x000fe20003f84070 */
[----:B------:R-:W-:Y:S01]  /*09f0*/  @!P3 IMAD.IADD R10, R10, 0x1, -R9 ;  /* 0x000000010a0ab824 */ /* 0x000fe200078e0a09 */
[----:B------:R-:W-:Y:S01]  /*0a00*/  ISETP.GE.AND P3, PT, R21, RZ, PT ;  /* 0x000000ff1500720c */ /* 0x000fe20003f66270 */
[----:B------:R-:W-:Y:S01]  /*0a10*/  @!P0 IMAD.IADD R11, R11, 0x1, -R8 ;  /* 0x000000010b0b8824 */ /* 0x000fe200078e0a08 */
[----:B------:R-:W-:-:S02]  /*0a20*/  ISETP.NE.AND P0, PT, RZ, c[0x0][0x178], PT ;  /* 0x00005e00ff007a0c */ /* 0x000fc40003f05270 */
[----:B------:R-:W-:Y:S01]  /*0a30*/  IADD3 R22, R5, R22, R16 ;  /* 0x0000001605167210 */ /* 0x000fe20007ffe010 */
[----:B------:R-:W-:Y:S01]  /*0a40*/  IMAD.SHL.U32 R5, R2, 0x20, RZ ;  /* 0x0000002002057824 */ /* 0x000fe200078e00ff */
[----:B------:R-:W-:Y:S01]  /*0a50*/  LOP3.LUT R15, R15, 0x20, R6, 0xf8, !PT ;  /* 0x000000200f0f7812 */ /* 0x000fe200078ef806 */
[----:B------:R-:W-:Y:S01]  /*0a60*/  @!P2 IMAD.MOV R10, RZ, RZ, -R10 ;  /* 0x000000ffff0aa224 */ /* 0x000fe200078e0a0a */
[----:B------:R-:W-:Y:S02]  /*0a70*/  LOP3.LUT R23, R13, 0x1fe, RZ, 0xc0, !PT ;  /* 0x000001fe0d177812 */ /* 0x000fe400078ec0ff */
[----:B------:R-:W-:Y:S01]  /*0a80*/  LOP3.LUT R15, R14, R15, RZ, 0x3c, !PT ;  /* 0x0000000f0e0f7212 */ /* 0x000fe200078e3cff */
[----:B------:R-:W-:Y:S01]  /*0a90*/  @!P4 IMAD.IADD R12, R12, 0x1, -R9 ;  /* 0x000000010c0cc824 */ /* 0x000fe200078e0a09 */
[----:B------:R-:W-:Y:S01]  /*0aa0*/  ISETP.NE.AND P4, PT, RZ, c[0x0][0x17c], PT ;  /* 0x00005f00ff007a0c */ /* 0x000fe20003f85270 */
[----:B------:R-:W-:Y:S01]  /*0ab0*/  @!P3 IMAD.MOV R11, RZ, RZ, -R11 ;  /* 0x000000ffff0bb224 */ /* 0x000fe200078e0a0b */
[----:B------:R-:W-:Y:S01]  /*0ac0*/  LOP3.LUT R9, RZ, c[0x0][0x17c], RZ, 0x33, !PT ;  /* 0x00005f00ff097a12 */ /* 0x000fe200078e33ff */
[----:B------:R-:W-:Y:S01]  /*0ad0*/  @!P1 IMAD.MOV R12, RZ, RZ, -R12 ;  /* 0x000000ffff0c9224 */ /* 0x000fe200078e0a0c */
[----:B------:R-:W-:-:S02]  /*0ae0*/  @!P0 LOP3.LUT R11, RZ, c[0x0][0x178], RZ, 0x33, !PT ;  /* 0x00005e00ff0b8a12 */ /* 0x000fc400078e33ff */
[----:B------:R-:W-:Y:S02]  /*0af0*/  LOP3.LUT R26, R5, 0x200, RZ, 0xc0, !PT ;  /* 0x00000200051a7812 */ /* 0x000fe400078ec0ff */
[----:B------:R-:W-:Y:S01]  /*0b00*/  SHF.R.U32.HI R14, RZ, 0x2, R2 ;  /* 0x00000002ff0e7819 */ /* 0x000fe20000011602 */
[----:B------:R-:W-:Y:S01]  /*0b10*/  IMAD R11, R11, c[0x0][0x184], RZ ;  /* 0x000061000b0b7a24 */ /* 0x000fe200078e02ff */
[C---:B------:R-:W-:Y:S01]  /*0b20*/  SEL R34, R9.reuse, R10, !P4 ;  /* 0x0000000a09227207 */ /* 0x040fe20006000000 */
[----:B------:R-:W-:Y:S01]  /*0b30*/  IMAD.IADD R26, R26, 0x1, R15 ;  /* 0x000000011a1a7824 */ /* 0x000fe200078e020f */
[----:B------:R-:W-:Y:S02]  /*0b40*/  SEL R30, R9, R12, !P4 ;  /* 0x0000000c091e7207 */ /* 0x000fe40006000000 */
[----:B------:R-:W-:Y:S01]  /*0b50*/  LEA R40, P0, R41, c[0x0][0x168], 0x1 ;  /* 0x00005a0029287a11 */ /* 0x000fe200078008ff */
[----:B------:R-:W-:Y:S01]  /*0b60*/  CS2R R12, SRZ ;  /* 0x00000000000c7805 */ /* 0x000fe2000001ff00 */
[----:B------:R-:W-:Y:S01]  /*0b70*/  LEA R24, P1, R11, c[0x0][0x160], 0x1 ;  /* 0x000058000b187a11 */ /* 0x000fe200078208ff */
[----:B------:R-:W-:Y:S01]  /*0b80*/  IMAD R34, R34, c[0x0][0x190], RZ ;  /* 0x0000640022227a24 */ /* 0x000fe200078e02ff */
[----:B------:R-:W-:Y:S01]  /*0b90*/  LOP3.LUT R23, R23, 0x30, R14, 0x78, !PT ;  /* 0x0000003017177812 */ /* 0x000fe200078e780e */
[----:B------:R-:W-:Y:S01]  /*0ba0*/  IMAD R30, R30, c[0x0][0x190], RZ ;  /* 0x000064001e1e7a24 */ /* 0x000fe200078e02ff */
[----:B------:R-:W-:Y:S01]  /*0bb0*/  CS2R R14, SRZ ;  /* 0x00000000000e7805 */ /* 0x000fe2000001ff00 */
[----:B------:R-:W-:-:S02]  /*0bc0*/  LEA.HI.X.SX32 R41, R41, c[0x0][0x16c], 0x1, P0 ;  /* 0x00005b0029297a11 */ /* 0x000fc400000f0eff */
[----:B------:R-:W-:-:S04]  /*0bd0*/  LEA.HI.X.SX32 R25, R11, c[0x0][0x164], 0x1, P1 ;  /* 0x000059000b197a11 */ /* 0x000fc800008f0eff */
.L_x_1:
[----:B------:R-:W-:Y:S01]  /*0be0*/  ISETP.GE.AND P0, PT, R4, UR4, PT ;  /* 0x0000000404007c0c */ /* 0x000fe2000bf06270 */
[--C-:B------:R-:W-:Y:S01]  /*0bf0*/  IMAD.WIDE R8, R31, 0x2, R24.reuse ;  /* 0x000000021f087825 */ /* 0x100fe200078e0218 */
[----:B------:R-:W-:Y:S02]  /*0c00*/  ISETP.GE.AND P1, PT, R27, UR4, PT ;  /* 0x000000041b007c0c */ /* 0x000fe4000bf26270 */
[----:B------:R-:W-:Y:S01]  /*0c10*/  ISETP.GE.AND P2, PT, R28, UR4, PT ;  /* 0x000000041c007c0c */ /* 0x000fe2000bf46270 */
[----:B------:R-:W-:Y:S01]  /*0c20*/  IMAD.WIDE R10, R33, 0x2, R24 ;  /* 0x00000002210a7825 */ /* 0x000fe200078e0218 */
[----:B------:R-:W-:Y:S02]  /*0c30*/  PRMT R36, RZ, 0x7610, R36 ;  /* 0x00007610ff247816 */ /* 0x000fe40000000024 */
[----:B------:R-:W-:Y:S02]  /*0c40*/  PRMT R38, RZ, 0x7610, R38 ;  /* 0x00007610ff267816 */ /* 0x000fe40000000026 */
[----:B------:R-:W-:Y:S01]  /*0c50*/  ISETP.GE.AND P3, PT, R29, UR4, PT ;  /* 0x000000041d007c0c */ /* 0x000fe2000bf66270 */
[----:B------:R-:W-:-:S02]  /*0c60*/  IMAD.WIDE R16, R39, 0x2, R24 ;  /* 0x0000000227107825 */ /* 0x000fc400078e0218 */
[----:B------:R0:W2:Y:S02]  /*0c70*/  @!P0 LDG.E.U16 R36, [R8.64] ;  /* 0x0000000608248981 */ /* 0x0000a4000c1e1500 */
[----:B------:R-:W-:Y:S02]  /*0c80*/  IMAD.WIDE R18, R37, 0x2, R24 ;  /* 0x0000000225127825 */ /* 0x000fe400078e0218 */
[----:B------:R1:W3:Y:S01]  /*0c90*/  @!P1 LDG.E.U16 R38, [R10.64] ;  /* 0x000000060a269981 */ /* 0x0002e2000c1e1500 */
[----:B------:R-:W-:Y:S02]  /*0ca0*/  ISETP.GE.AND P0, PT, R3, UR4, PT ;  /* 0x0000000403007c0c */ /* 0x000fe4000bf06270 */
[----:B0-----:R-:W-:Y:S02]  /*0cb0*/  PRMT R8, RZ, 0x7610, R8 ;  /* 0x00007610ff087816 */ /* 0x001fe40000000008 */
[----:B-1----:R-:W-:-:S04]  /*0cc0*/  PRMT R10, RZ, 0x7610, R10 ;  /* 0x00007610ff0a7816 */ /* 0x002fc8000000000a */
[----:B------:R-:W4:Y:S04]  /*0cd0*/  @!P3 LDG.E.U16 R8, [R18.64] ;  /* 0x000000061208b981 */ /* 0x000f28000c1e1500 */
[----:B------:R-:W5:Y:S04]  /*0ce0*/  @!P2 LDG.E.U16 R10, [R16.64] ;  /* 0x00000006100aa981 */ /* 0x000f68000c1e1500 */
[----:B------:R-:W-:Y:S01]  /*0cf0*/  BAR.SYNC.DEFER_BLOCKING 0x0 ;  /* 0x0000000000007b1d */ /* 0x000fe20000010000 */
[----:B------:R-:W-:Y:S01]  /*0d00*/  PRMT R9, RZ, 0x7610, R9 ;  /* 0x00007610ff097816 */ /* 0x000fe20000000009 */
[----:B------:R-:W-:Y:S01]  /*0d10*/  IMAD.WIDE R42, R30, 0x2, R40 ;  /* 0x000000021e2a7825 */ /* 0x000fe200078e0228 */
[----:B------:R-:W-:-:S03]  /*0d20*/  PRMT R11, RZ, 0x7610, R11 ;  /* 0x00007610ff0b7816 */ /* 0x000fc6000000000b */
[----:B------:R-:W-:Y:S01]  /*0d30*/  IMAD.WIDE R44, R34, 0x2, R40 ;  /* 0x00000002222c7825 */ /* 0x000fe200078e0228 */
[----:B------:R-:W5:Y:S04]  /*0d40*/  @!P0 LDG.E.U16 R9, [R42.64] ;  /* 0x000000062a098981 */ /* 0x000f68000c1e1500 */
[----:B------:R-:W5:Y:S01]  /*0d50*/  @!P0 LDG.E.U16 R11, [R44.64] ;  /* 0x000000062c0b8981 */ /* 0x000f62000c1e1500 */
[----:B------:R-:W-:-:S04]  /*0d60*/  IADD3 R0, R0, -0x1, RZ ;  /* 0xffffffff00007810 */ /* 0x000fc80007ffe0ff */
[----:B------:R-:W-:Y:S01]  /*0d70*/  ISETP.NE.U32.AND P0, PT, R0, RZ, PT ;  /* 0x000000ff0000720c */ /* 0x000fe20003f05070 */
[----:B------:R-:W-:Y:S01]  /*0d80*/  UIADD3 UR4, UR4, -0x20, URZ ;  /* 0xffffffe004047890 */ /* 0x000fe2000fffe03f */
[----:B------:R-:W-:-:S04]  /*0d90*/  IMAD.WIDE R40, R32, 0x2, R40 ;  /* 0x0000000220287825 */ /* 0x000fc800078e0228 */
[----:B------:R-:W-:Y:S01]  /*0da0*/  IMAD.WIDE R24, R35, 0x2, R24 ;  /* 0x0000000223187825 */ /* 0x000fe200078e0218 */
[----:B--2---:R-:W-:Y:S04]  /*0db0*/  STS.U16 [R23], R36 ;  /* 0x0000002417007388 */ /* 0x004fe80000000400 */
[----:B---3--:R-:W-:Y:S04]  /*0dc0*/  STS.U16 [R23+0x200], R38 ;  /* 0x0002002617007388 */ /* 0x008fe80000000400 */
[----:B----4-:R-:W-:Y:S04]  /*0dd0*/  STS.U16 [R23+0x600], R8 ;  /* 0x0006000817007388 */ /* 0x010fe80000000400 */
[----:B-----5:R-:W-:Y:S04]  /*0de0*/  STS.U16 [R23+0x400], R10 ;  /* 0x0004000a17007388 */ /* 0x020fe80000000400 */
[----:B------:R-:W-:Y:S04]  /*0df0*/  STS.U16 [R23+0x800], R9 ;  /* 0x0008000917007388 */ /* 0x000fe80000000400 */
[----:B------:R-:W-:Y:S04]  /*0e00*/  STS.U16 [R23+0xa00], R11 ;  /* 0x000a000b17007388 */ /* 0x000fe80000000400 */
[----:B------:R-:W-:Y:S06]  /*0e10*/  BAR.SYNC.DEFER_BLOCKING 0x0 ;  /* 0x0000000000007b1d */ /* 0x000fec0000010000 */
[----:B------:R-:W-:Y:S04]  /*0e20*/  LDSM.16.MT88.4 R16, [R26] ;  /* 0x000000001a10783b */ /* 0x000fe80000004200 */
[----:B------:R-:W0:Y:S02]  /*0e30*/  LDSM.16.M88.4 R8, [R22+0x800] ;  /* 0x000800001608783b */ /* 0x000e240000000200 */
[----:B0-----:R-:W-:Y:S02]  /*0e40*/  HMMA.16816.F32 R12, R16, R8, R12 ;  /* 0x00000008100c723c */ /* 0x001fe4000000180c */
[----:B------:R-:W0:Y:S11]  /*0e50*/  LDSM.16.MT88.4 R16, [R26+0x400] ;  /* 0x000400001a10783b */ /* 0x000e360000004200 */
[----:B------:R-:W-:Y:S11]  /*0e60*/  @!UPT UIADD3 URZ, URZ, URZ, URZ ;  /* 0x0000003f3f3ff290 */ /* 0x000ff6000fffe03f */
[----:B0-----:R-:W-:Y:S01]  /*0e70*/  HMMA.16816.F32 R12, R16, R10, R12 ;  /* 0x0000000a100c723c */ /* 0x001fe2000000180c */
[----:B------:R-:W-:Y:S07]  /*0e80*/  @P0 BRA `(.L_x_1) ;  /* 0xfffffd5000000947 */ /* 0x000fee000383ffff */
[----:B------:R-:W-:-:S15]  /*0e90*/  NOP ;  /* 0x0000000000007918 */ /* 0x000fde0000000000 */
[----:B------:R-:W-:-:S01]  /*0ea0*/  NOP ;  /* 0x0000000000007918 */ /* 0x000fc20000000000 */
[----:B------:R-:W-:Y:S02]  /*0eb0*/  F2FP.PACK_AB R12, R13, R12 ;  /* 0x0000000c0d0c723e */ /* 0x000fe400000000ff */
[----:B------:R-:W-:-:S07]  /*0ec0*/  F2FP.PACK_AB R14, R15, R14 ;  /* 0x0000000e0f0e723e */ /* 0x000fce00000000ff */
.L_x_0:
[----:B------:R-:W-:Y:S01]  /*0ed0*/  BAR.SYNC.DEFER_BLOCKING 0x0 ;  /* 0x0000000000007b1d */ /* 0x000fe20000010000 */
[--C-:B------:R-:W-:Y:S02]  /*0ee0*/  SHF.R.S32.HI R0, RZ, 0x6, R2.reuse ;  /* 0x00000006ff007819 */ /* 0x100fe40000011402 */
[----:B------:R-:W-:Y:S02]  /*0ef0*/  LOP3.LUT R9, R5, 0x60, RZ, 0xc0, !PT ;  /* 0x0000006005097812 */ /* 0x000fe400078ec0ff */
[----:B------:R-:W-:Y:S02]  /*0f00*/  SGXT R0, R0, 0x1 ;  /* 0x000000010000781a */ /* 0x000fe40000000200 */
[----:B------:R-:W-:-:S02]  /*0f10*/  LOP3.LUT R9, R9, 0x1c, R2, 0xf8, !PT ;  /* 0x0000001c09097812 */ /* 0x000fc400078ef802 */
[----:B------:R-:W-:Y:S02]  /*0f20*/  LOP3.LUT R2, R2, 0x20, RZ, 0xc0, !PT ;  /* 0x0000002002027812 */ /* 0x000fe400078ec0ff */
[----:B------:R-:W-:Y:S01]  /*0f30*/  LOP3.LUT R9, R9, 0x240, R0, 0x78, !PT ;  /* 0x0000024009097812 */ /* 0x000fe200078e7800 */
[----:B------:R-:W-:Y:S01]  /*0f40*/  IMAD R0, R21, c[0x0][0x194], RZ ;  /* 0x0000650015007a24 */ /* 0x000fe200078e02ff */
[----:B------:R-:W-:Y:S02]  /*0f50*/  LOP3.LUT R4, R5, 0x300, RZ, 0xc0, !PT ;  /* 0x0000030005047812 */ /* 0x000fe400078ec0ff */
[----:B------:R-:W-:Y:S01]  /*0f60*/  ISETP.GE.AND P0, PT, R21, c[0x0][0x178], PT ;  /* 0x00005e0015007a0c */ /* 0x000fe20003f06270 */
[----:B------:R-:W-:Y:S02]  /*0f70*/  IMAD R9, R2, 0x4, R9 ;  /* 0x0000000402097824 */ /* 0x000fe400078e0209 */
[----:B------:R-:W-:Y:S01]  /*0f80*/  IMAD R3, R3, 0x4, R4 ;  /* 0x0000000403037824 */ /* 0x000fe200078e0204 */
[----:B------:R-:W-:-:S02]  /*0f90*/  ISETP.LT.AND P1, PT, R7, c[0x0][0x17c], !P0 ;  /* 0x00005f0007007a0c */ /* 0x000fc40004721270 */
[----:B------:R-:W-:Y:S02]  /*0fa0*/  LOP3.LUT R5, R9, 0x20, RZ, 0x3c, !PT ;  /* 0x0000002009057812 */ /* 0x000fe400078e3cff */
[----:B------:R-:W-:Y:S01]  /*0fb0*/  LOP3.LUT R3, R3, 0x60, R6, 0x78, !PT ;  /* 0x0000006003037812 */ /* 0x000fe200078e7806 */
[----:B------:R-:W-:Y:S01]  /*0fc0*/  STS [R9], R12 ;  /* 0x0000000c09007388 */ /* 0x000fe20000000800 */
[----:B------:R-:W-:Y:S02]  /*0fd0*/  LEA R6, P2, R0, c[0x0][0x170], 0x1 ;  /* 0x00005c0000067a11 */ /* 0x000fe400078408ff */
[----:B------:R-:W-:Y:S01]  /*0fe0*/  LEA.HI R4, R2, R3, RZ, 0x1c ;  /* 0x0000000302047211 */ /* 0x000fe200078fe0ff */
[----:B------:R-:W-:Y:S01]  /*0ff0*/  STS [R5+0x100], R14 ;  /* 0x0001000e05007388 */ /* 0x000fe20000000800 */
[----:B------:R-:W-:-:S03]  /*1000*/  IMAD R3, R7, c[0x0][0x198], RZ ;  /* 0x0000660007037a24 */ /* 0x000fc600078e02ff */
[----:B------:R-:W-:Y:S01]  /*1010*/  BAR.SYNC.DEFER_BLOCKING 0x0 ;  /* 0x0000000000007b1d */ /* 0x000fe20000010000 */
[----:B------:R-:W-:Y:S02]  /*1020*/  ISETP.LT.AND P0, PT, R20, c[0x0][0x17c], !P0 ;  /* 0x00005f0014007a0c */ /* 0x000fe40004701270 */
[----:B------:R-:W-:Y:S02]  /*1030*/  LEA.HI.X.SX32 R0, R0, c[0x0][0x174], 0x1, P2 ;  /* 0x00005d0000007a11 */ /* 0x000fe400010f0eff */
[----:B------:R-:W-:-:S04]  /*1040*/  LEA R2, P2, R3, R6, 0x1 ;  /* 0x0000000603027211 */ /* 0x000fc800078408ff */
[----:B------:R-:W-:Y:S01]  /*1050*/  LEA.HI.X.SX32 R3, R3, R0, 0x1, P2 ;  /* 0x0000000003037211 */ /* 0x000fe200010f0eff */
[----:B------:R-:W0:Y:S04]  /*1060*/  LDS.U16 R11, [R4] ;  /* 0x00000000040b7984 */ /* 0x000e280000000400 */
[----:B0-----:R0:W-:Y:S01]  /*1070*/  @P1 STG.E.U16 [R2.64], R11 ;  /* 0x0000000b02001986 */ /* 0x0011e2000c101506 */
[----:B------:R-:W-:Y:S05]  /*1080*/  @!P0 EXIT ;  /* 0x000000000000894d */ /* 0x000fea0003800000 */
[----:B------:R-:W1:Y:S01]  /*1090*/  LDS.U16 R5, [R4+0x80] ;  /* 0x0000800004057984 */ /* 0x000e620000000400 */
[----:B------:R-:W-:-:S05]  /*10a0*/  IMAD R20, R20, c[0x0][0x198], RZ ;  /* 0x0000660014147a24 */ /* 0x000fca00078e02ff */
[----:B0-----:R-:W-:-:S04]  /*10b0*/  LEA R2, P0, R20, R6, 0x1 ;  /* 0x0000000614027211 */ /* 0x001fc800078008ff */
[----:B------:R-:W-:-:S05]  /*10c0*/  LEA.HI.X.SX32 R3, R20, R0, 0x1, P0 ;  /* 0x0000000014037211 */ /* 0x000fca00000f0eff */
[----:B-1----:R-:W-:Y:S01]  /*10d0*/  STG.E.U16 [R2.64], R5 ;  /* 0x0000000502007986 */ /* 0x002fe2000c101506 */
[----:B------:R-:W-:Y:S05]  /*10e0*/  EXIT ;  /* 0x000000000000794d */ /* 0x000fea0003800000 */
.L_x_2:
[----:B------:R-:W-:-:S00]  /*10f0*/  BRA `(.L_x_2) ;  /* 0xfffffff000007947 */ /* 0x000fc0000383ffff */
[----:B------:R-:W-:-:S00]  /*1100*/  NOP ;  /* 0x0000000000007918 */ /* 0x000fc00000000000 */
[----:B------:R-:W-:-:S00]  /*1110*/  NOP ;  /* 0x0000000000007918 */ /* 0x000fc00000000000 */
[----:B------:R-:W-:-:S00]  /*1120*/  NOP ;  /* 0x0000000000007918 */ /* 0x000fc00000000000 */
[----:B------:R-:W-:-:S00]  /*1130*/  NOP ;  /* 0x0000000000007918 */ /* 0x000fc00000000000 */
[----:B------:R-:W-:-:S00]  /*1140*/  NOP ;  /* 0x0000000000007918 */ /* 0x000fc00000000000 */
[----:B------:R-:W-:-:S00]  /*1150*/  NOP ;  /* 0x0000000000007918 */ /* 0x000fc00000000000 */
[----:B------:R-:W-:-:S00]  /*1160*/  NOP ;  /* 0x0000000000007918 */ /* 0x000fc00000000000 */
[----:B------:R-:W-:-:S00]  /*1170*/  NOP ;  /* 0x0000000000007918 */ /* 0x000fc00000000000 */
.L_x_3:


//--------------------- .nv.shared.matmul_kernel  --------------------------
	.section	.nv.shared.matmul_kernel,"aw",@nobits
	.sectionflags	@""
	.align	16
